//
// Generated by NVIDIA NVVM Compiler
//
// Compiler Build ID: CL-36424714
// Cuda compilation tools, release 13.0, V13.0.88
// Based on NVVM 20.0.0
//

.version 9.0
.target sm_100
.address_size 64

	// .globl	_Z7vec_addPfS_S_i

.visible .entry _Z7vec_addPfS_S_i(
	.param .u64 .ptr .align 1 _Z7vec_addPfS_S_i_param_0,
	.param .u64 .ptr .align 1 _Z7vec_addPfS_S_i_param_1,
	.param .u64 .ptr .align 1 _Z7vec_addPfS_S_i_param_2,
	.param .u32 _Z7vec_addPfS_S_i_param_3
)
{
	.reg .pred 	%p<3>;
	.reg .b32 	%r<11>;
	.reg .b32 	%f<4>;
	.reg .b64 	%rd<11>;

	ld.param.u64 	%rd4, [_Z7vec_addPfS_S_i_param_0];
	ld.param.u64 	%rd5, [_Z7vec_addPfS_S_i_param_1];
	ld.param.u64 	%rd6, [_Z7vec_addPfS_S_i_param_2];
	ld.param.u32 	%r6, [_Z7vec_addPfS_S_i_param_3];
	mov.u32 	%r1, %ntid.x;
	mov.u32 	%r7, %ctaid.x;
	mov.u32 	%r8, %tid.x;
	mad.lo.s32 	%r10, %r1, %r7, %r8;
	setp.ge.s32 	%p1, %r10, %r6;
	@%p1 bra 	$L__BB0_3;
	mov.u32 	%r9, %nctaid.x;
	mul.lo.s32 	%r3, %r9, %r1;
	cvta.to.global.u64 	%rd1, %rd4;
	cvta.to.global.u64 	%rd2, %rd5;
	cvta.to.global.u64 	%rd3, %rd6;
$L__BB0_2:
	mul.wide.s32 	%rd7, %r10, 4;
	add.s64 	%rd8, %rd1, %rd7;
	ld.global.f32 	%f1, [%rd8];
	add.s64 	%rd9, %rd2, %rd7;
	ld.global.f32 	%f2, [%rd9];
	add.f32 	%f3, %f1, %f2;
	add.s64 	%rd10, %rd3, %rd7;
	st.global.f32 	[%rd10], %f3;
	add.s32 	%r10, %r10, %r3;
	setp.lt.s32 	%p2, %r10, %r6;
	@%p2 bra 	$L__BB0_2;
$L__BB0_3:
	ret;

}


// ===== COMPILED SASS (sm_100) =====

	.target	sm_100

	.elftype	@"ET_EXEC"


//--------------------- .note.nv.tkinfo           --------------------------
	.section	.note.nv.tkinfo,"",@"SHT_NOTE"
	.sectionflags	@"SHF_NOTE_NV_TKINFO"
	.tkinfo
        /*0018*/ 	.word	0x00000002
        /*0030*/ 	.string	""
        /*0030*/ 	.string	"ptxas"
        /*0030*/ 	.string	"Cuda compilation tools, release 13.0, V13.0.88"
        /*0030*/ 	.string	"Build cuda_13.0.r13.0/compiler.36424714_0"
        /*0030*/ 	.string	"-arch sm_100 -m 64 "



//--------------------- .note.nv.cuinfo           --------------------------
	.section	.note.nv.cuinfo,"",@"SHT_NOTE"
	.sectionflags	@"SHF_NOTE_NV_CUINFO"
        /*0018*/ 	.short	0x0002
        /*001a*/ 	.short	0x0064
        /*001c*/ 	.short	0x0082
	.zero		2


//--------------------- .nv.info                  --------------------------
	.section	.nv.info,"",@"SHT_CUDA_INFO"
	.align	4


	//----- nvinfo : EIATTR_REGCOUNT
	.align		4
        /*0000*/ 	.byte	0x04, 0x2f
        /*0002*/ 	.short	(.L_1 - .L_0)
	.align		4
.L_0:
        /*0004*/ 	.word	index@(_Z7vec_addPfS_S_i)
        /*0008*/ 	.word	0x00000012


	//----- nvinfo : EIATTR_FRAME_SIZE
	.align		4
.L_1:
        /*000c*/ 	.byte	0x04, 0x11
        /*000e*/ 	.short	(.L_3 - .L_2)
	.align		4
.L_2:
        /*0010*/ 	.word	index@(_Z7vec_addPfS_S_i)
        /*0014*/ 	.word	0x00000000


	//----- nvinfo : EIATTR_MIN_STACK_SIZE
	.align		4
.L_3:
        /*0018*/ 	.byte	0x04, 0x12
        /*001a*/ 	.short	(.L_5 - .L_4)
	.align		4
.L_4:
        /*001c*/ 	.word	index@(_Z7vec_addPfS_S_i)
        /*0020*/ 	.word	0x00000000
.L_5:


//--------------------- .nv.compat                --------------------------
	.section	.nv.compat,"",@"SHT_CUDA_COMPAT_INFO"
	.align	4
        /*0000*/ 	.byte	0x02, 0x09, 0x00, 0x00, 0x02, 0x02, 0x01, 0x00, 0x02, 0x05, 0x05, 0x00, 0x03, 0x07, 0x01, 0x01
        /*0010*/ 	.byte	0x02, 0x03, 0x00, 0x00, 0x02, 0x06, 0x01, 0x00, 0x04, 0x0b, 0x08, 0x00, 0x09, 0x00, 0x00, 0x00
        /*0020*/ 	.byte	0x00, 0x00, 0x00, 0x00


//--------------------- .nv.info._Z7vec_addPfS_S_i --------------------------
	.section	.nv.info._Z7vec_addPfS_S_i,"",@"SHT_CUDA_INFO"
	.sectionflags	@""
	.align	4


	//----- nvinfo : EIATTR_CUDA_API_VERSION
	.align		4
        /*0000*/ 	.byte	0x04, 0x37
        /*0002*/ 	.short	(.L_7 - .L_6)
.L_6:
        /*0004*/ 	.word	0x00000082


	//----- nvinfo : EIATTR_KPARAM_INFO
	.align		4
.L_7:
        /*0008*/ 	.byte	0x04, 0x17
        /*000a*/ 	.short	(.L_9 - .L_8)
.L_8:
        /*000c*/ 	.word	0x00000000
        /*0010*/ 	.short	0x0003
        /*0012*/ 	.short	0x0018
        /*0014*/ 	.byte	0x00, 0xf0, 0x11, 0x00


	//----- nvinfo : EIATTR_KPARAM_INFO
	.align		4
.L_9:
        /*0018*/ 	.byte	0x04, 0x17
        /*001a*/ 	.short	(.L_11 - .L_10)
.L_10:
        /*001c*/ 	.word	0x00000000
        /*0020*/ 	.short	0x0002
        /*0022*/ 	.short	0x0010
        /*0024*/ 	.byte	0x00, 0xf5, 0x21, 0x00


	//----- nvinfo : EIATTR_KPARAM_INFO
	.align		4
.L_11:
        /*0028*/ 	.byte	0x04, 0x17
        /*002a*/ 	.short	(.L_13 - .L_12)
.L_12:
        /*002c*/ 	.word	0x00000000
        /*0030*/ 	.short	0x0001
        /*0032*/ 	.short	0x0008
        /*0034*/ 	.byte	0x00, 0xf5, 0x21, 0x00


	//----- nvinfo : EIATTR_KPARAM_INFO
	.align		4
.L_13:
        /*0038*/ 	.byte	0x04, 0x17
        /*003a*/ 	.short	(.L_15 - .L_14)
.L_14:
        /*003c*/ 	.word	0x00000000
        /*0040*/ 	.short	0x0000
        /*0042*/ 	.short	0x0000
        /*0044*/ 	.byte	0x00, 0xf5, 0x21, 0x00


	//----- nvinfo : EIATTR_SPARSE_MMA_MASK
	.align		4
.L_15:
        /*0048*/ 	.byte	0x03, 0x50
        /*004a*/ 	.short	0x0000


	//----- nvinfo : EIATTR_MAXREG_COUNT
	.align		4
        /*004c*/ 	.byte	0x03, 0x1b
        /*004e*/ 	.short	0x00ff


	//----- nvinfo : EIATTR_MERCURY_ISA_VERSION
	.align		4
        /*0050*/ 	.byte	0x03, 0x5f
        /*0052*/ 	.short	0x0101


	//----- nvinfo : EIATTR_VRC_CTA_INIT_COUNT
	.align		4
        /*0054*/ 	.byte	0x02, 0x4a
	.zero		1
	.zero		1


	//----- nvinfo : EIATTR_EXIT_INSTR_OFFSETS
	.align		4
        /*0058*/ 	.byte	0x04, 0x1c
        /*005a*/ 	.short	(.L_17 - .L_16)


	//   ....[0]....
.L_16:
        /*005c*/ 	.word	0x00000070


	//   ....[1]....
        /*0060*/ 	.word	0x00000180


	//----- nvinfo : EIATTR_CRS_STACK_SIZE
	.align		4
.L_17:
        /*0064*/ 	.byte	0x04, 0x1e
        /*0066*/ 	.short	(.L_19 - .L_18)
.L_18:
        /*0068*/ 	.word	0x00000000


	//----- nvinfo : EIATTR_CBANK_PARAM_SIZE
	.align		4
.L_19:
        /*006c*/ 	.byte	0x03, 0x19
        /*006e*/ 	.short	0x001c


	//----- nvinfo : EIATTR_PARAM_CBANK
	.align		4
        /*0070*/ 	.byte	0x04, 0x0a
        /*0072*/ 	.short	(.L_21 - .L_20)
	.align		4
.L_20:
        /*0074*/ 	.word	index@(.nv.constant0._Z7vec_addPfS_S_i)
        /*0078*/ 	.short	0x0380
        /*007a*/ 	.short	0x001c


	//----- nvinfo : EIATTR_SW_WAR
	.align		4
.L_21:
        /*007c*/ 	.byte	0x04, 0x36
        /*007e*/ 	.short	(.L_23 - .L_22)
.L_22:
        /*0080*/ 	.word	0x00000008
.L_23:


//--------------------- .nv.callgraph             --------------------------
	.section	.nv.callgraph,"",@"SHT_CUDA_CALLGRAPH"
	.align	4
	.sectionentsize	8
	.align		4
        /*0000*/ 	.word	0x00000000
	.align		4
        /*0004*/ 	.word	0xffffffff
	.align		4
        /*0008*/ 	.word	0x00000000
	.align		4
        /*000c*/ 	.word	0xfffffffe
	.align		4
        /*0010*/ 	.word	0x00000000
	.align		4
        /*0014*/ 	.word	0xfffffffd
	.align		4
        /*0018*/ 	.word	0x00000000
	.align		4
        /*001c*/ 	.word	0xfffffffc


//--------------------- .text._Z7vec_addPfS_S_i   --------------------------
	.section	.text._Z7vec_addPfS_S_i,"ax",@progbits
	.align	128
        .global         _Z7vec_addPfS_S_i
        .type           _Z7vec_addPfS_S_i,@function
        .size           _Z7vec_addPfS_S_i,(.L_x_2 - _Z7vec_addPfS_S_i)
        .other          _Z7vec_addPfS_S_i,@"STO_CUDA_ENTRY STV_DEFAULT"
_Z7vec_addPfS_S_i:
.text._Z7vec_addPfS_S_i:
[----:B------:R-:W-:Y:S01]  /*0000*/  LDC R1, c[0x0][0x37c] ;  /* 0x0000df00ff017b82 */ /* 0x000fe20000000800 */
[----:B------:R-:W0:Y:S01]  /*0010*/  S2R R0, SR_CTAID.X ;  /* 0x0000000000007919 */ /* 0x000e220000002500 */
[----:B------:R-:W0:Y:S01]  /*0020*/  LDCU UR4, c[0x0][0x360] ;  /* 0x00006c00ff0477ac */ /* 0x000e220008000800 */
[----:B------:R-:W0:Y:S01]  /*0030*/  S2R R3, SR_TID.X ;  /* 0x0000000000037919 */ /* 0x000e220000002100 */
[----:B------:R-:W1:Y:S01]  /*0040*/  LDCU UR8, c[0x0][0x398] ;  /* 0x00007300ff0877ac */ /* 0x000e620008000800 */
[----:B0-----:R-:W-:-:S05]  /*0050*/  IMAD R0, R0, UR4, R3 ;  /* 0x0000000400007c24 */ /* 0x001fca000f8e0203 */
[----:B-1----:R-:W-:-:S13]  /*0060*/  ISETP.GE.AND P0, PT, R0, UR8, PT ;  /* 0x0000000800007c0c */ /* 0x002fda000bf06270 */
[----:B------:R-:W-:Y:S05]  /*0070*/  @P0 EXIT ;  /* 0x000000000000094d */ /* 0x000fea0003800000 */
[----:B------:R-:W0:Y:S01]  /*0080*/  LDC.64 R12, c[0x0][0x390] ;  /* 0x0000e400ff0c7b82 */ /* 0x000e220000000a00 */
[----:B------:R-:W1:Y:S01]  /*0090*/  LDCU UR5, c[0x0][0x370] ;  /* 0x00006e00ff0577ac */ /* 0x000e620008000800 */
[----:B------:R-:W2:Y:S06]  /*00a0*/  LDCU.64 UR6, c[0x0][0x358] ;  /* 0x00006b00ff0677ac */ /* 0x000eac0008000a00 */
[----:B------:R-:W3:Y:S08]  /*00b0*/  LDC.64 R8, c[0x0][0x380] ;  /* 0x0000e000ff087b82 */ /* 0x000ef00000000a00 */
[----:B------:R-:W4:Y:S01]  /*00c0*/  LDC.64 R10, c[0x0][0x388] ;  /* 0x0000e200ff0a7b82 */ /* 0x000f220000000a00 */
[----:B-1----:R-:W-:-:S12]  /*00d0*/  UIMAD UR4, UR4, UR5, URZ ;  /* 0x00000005040472a4 */ /* 0x002fd8000f8e02ff */
.L_x_0:
[----:B---3--:R-:W-:-:S04]  /*00e0*/  IMAD.WIDE R2, R0, 0x4, R8 ;  /* 0x0000000400027825 */ /* 0x008fc800078e0208 */
[C---:B----4-:R-:W-:Y:S02]  /*00f0*/  IMAD.WIDE R4, R0.reuse, 0x4, R10 ;  /* 0x0000000400047825 */ /* 0x050fe400078e020a */
[----:B--2---:R-:W2:Y:S04]  /*0100*/  LDG.E R2, desc[UR6][R2.64] ;  /* 0x0000000602027981 */ /* 0x004ea8000c1e1900 */
[----:B------:R-:W2:Y:S01]  /*0110*/  LDG.E R5, desc[UR6][R4.64] ;  /* 0x0000000604057981 */ /* 0x000ea2000c1e1900 */
[C---:B01----:R-:W-:Y:S01]  /*0120*/  IMAD.WIDE R6, R0.reuse, 0x4, R12 ;  /* 0x0000000400067825 */ /* 0x043fe200078e020c */
[----:B------:R-:W-:-:S04]  /*0130*/  IADD3 R0, PT, PT, R0, UR4, RZ ;  /* 0x0000000400007c10 */ /* 0x000fc8000fffe0ff */
[----:B------:R-:W-:Y:S01]  /*0140*/  ISETP.GE.AND P0, PT, R0, UR8, PT ;  /* 0x0000000800007c0c */ /* 0x000fe2000bf06270 */
[----:B--2---:R-:W-:-:S05]  /*0150*/  FADD R15, R2, R5 ;  /* 0x00000005020f7221 */ /* 0x004fca0000000000 */
[----:B------:R1:W-:Y:S07]  /*0160*/  STG.E desc[UR6][R6.64], R15 ;  /* 0x0000000f06007986 */ /* 0x0003ee000c101906 */
[----:B------:R-:W-:Y:S05]  /*0170*/  @!P0 BRA `(.L_x_0) ;  /* 0xfffffffc00d88947 */ /* 0x000fea000383ffff */
[----:B------:R-:W-:Y:S05]  /*0180*/  EXIT ;  /* 0x000000000000794d */ /* 0x000fea0003800000 */
.L_x_1:
[----:B------:R-:W-:-:S00]  /*0190*/  BRA `(.L_x_1) ;  /* 0xfffffffc00fc7947 */ /* 0x000fc0000383ffff */
[----:B------:R-:W-:-:S00]  /*01a0*/  NOP ;  /* 0x0000000000007918 */ /* 0x000fc00000000000 */
        /* <DEDUP_REMOVED lines=13> */
.L_x_2:


//--------------------- .nv.shared.reserved.0     --------------------------
	.section	.nv.shared.reserved.0,"aw",@nobits
	.weak		__nv_reservedSMEM_offset_0_alias
	.size		__nv_reservedSMEM_offset_0_alias, 0, 64
	.other		__nv_reservedSMEM_offset_0_alias,@"STO_CUDA_RESERVED_SHARED STV_DEFAULT"
__nv_reservedSMEM_offset_0_alias:
	.zero		0
	.zero		64


//--------------------- .nv.constant0._Z7vec_addPfS_S_i --------------------------
	.section	.nv.constant0._Z7vec_addPfS_S_i,"a",@progbits
	.sectionflags	@""
	.align	4
.nv.constant0._Z7vec_addPfS_S_i:
	.zero		924


//--------------------- SYMBOLS --------------------------

	.type		.nv.reservedSmem.offset0,@object
	.size		.nv.reservedSmem.offset0,0x4
